//
// Generated by NVIDIA NVVM Compiler
//
// Compiler Build ID: CL-36424714
// Cuda compilation tools, release 13.0, V13.0.88
// Based on NVVM 20.0.0
//

.version 9.0
.target sm_100
.address_size 64

	// .globl	_Z4sortPiiii

.visible .entry _Z4sortPiiii(
	.param .u64 .ptr .align 1 _Z4sortPiiii_param_0,
	.param .u32 _Z4sortPiiii_param_1,
	.param .u32 _Z4sortPiiii_param_2,
	.param .u32 _Z4sortPiiii_param_3
)
{
	.reg .pred 	%p<3>;
	.reg .b32 	%r<13>;
	.reg .b64 	%rd<5>;

	ld.param.u64 	%rd2, [_Z4sortPiiii_param_0];
	ld.param.u32 	%r4, [_Z4sortPiiii_param_1];
	ld.param.u32 	%r5, [_Z4sortPiiii_param_2];
	ld.param.u32 	%r6, [_Z4sortPiiii_param_3];
	mov.u32 	%r7, %ctaid.x;
	mov.u32 	%r8, %ntid.x;
	mov.u32 	%r9, %tid.x;
	mad.lo.s32 	%r10, %r7, %r8, %r9;
	shl.b32 	%r11, %r10, 1;
	add.s32 	%r12, %r5, %r11;
	add.s32 	%r1, %r12, %r6;
	setp.ge.s32 	%p1, %r1, %r4;
	@%p1 bra 	$L__BB0_4;
	cvta.to.global.u64 	%rd3, %rd2;
	mul.wide.s32 	%rd4, %r1, 4;
	add.s64 	%rd1, %rd3, %rd4;
	ld.global.u32 	%r2, [%rd1];
	ld.global.u32 	%r3, [%rd1+4];
	setp.le.s32 	%p2, %r2, %r3;
	@%p2 bra 	$L__BB0_3;
	st.global.u32 	[%rd1+4], %r2;
	st.global.u32 	[%rd1], %r3;
$L__BB0_3:
	bar.sync 	0;
$L__BB0_4:
	ret;

}


// ===== COMPILED SASS (sm_100) =====

	.target	sm_100

	.elftype	@"ET_EXEC"


//--------------------- .note.nv.tkinfo           --------------------------
	.section	.note.nv.tkinfo,"",@"SHT_NOTE"
	.sectionflags	@"SHF_NOTE_NV_TKINFO"
	.tkinfo
        /*0018*/ 	.word	0x00000002
        /*0030*/ 	.string	""
        /*0030*/ 	.string	"ptxas"
        /*0030*/ 	.string	"Cuda compilation tools, release 13.0, V13.0.88"
        /*0030*/ 	.string	"Build cuda_13.0.r13.0/compiler.36424714_0"
        /*0030*/ 	.string	"-arch sm_100 -m 64 "



//--------------------- .note.nv.cuinfo           --------------------------
	.section	.note.nv.cuinfo,"",@"SHT_NOTE"
	.sectionflags	@"SHF_NOTE_NV_CUINFO"
        /*0018*/ 	.short	0x0002
        /*001a*/ 	.short	0x0064
        /*001c*/ 	.short	0x0082
	.zero		2


//--------------------- .nv.info                  --------------------------
	.section	.nv.info,"",@"SHT_CUDA_INFO"
	.align	4


	//----- nvinfo : EIATTR_REGCOUNT
	.align		4
        /*0000*/ 	.byte	0x04, 0x2f
        /*0002*/ 	.short	(.L_1 - .L_0)
	.align		4
.L_0:
        /*0004*/ 	.word	index@(_Z4sortPiiii)
        /*0008*/ 	.word	0x00000008


	//----- nvinfo : EIATTR_FRAME_SIZE
	.align		4
.L_1:
        /*000c*/ 	.byte	0x04, 0x11
        /*000e*/ 	.short	(.L_3 - .L_2)
	.align		4
.L_2:
        /*0010*/ 	.word	index@(_Z4sortPiiii)
        /*0014*/ 	.word	0x00000000


	//----- nvinfo : EIATTR_MIN_STACK_SIZE
	.align		4
.L_3:
        /*0018*/ 	.byte	0x04, 0x12
        /*001a*/ 	.short	(.L_5 - .L_4)
	.align		4
.L_4:
        /*001c*/ 	.word	index@(_Z4sortPiiii)
        /*0020*/ 	.word	0x00000000
.L_5:


//--------------------- .nv.compat                --------------------------
	.section	.nv.compat,"",@"SHT_CUDA_COMPAT_INFO"
	.align	4
        /*0000*/ 	.byte	0x02, 0x09, 0x00, 0x00, 0x02, 0x02, 0x01, 0x00, 0x02, 0x05, 0x05, 0x00, 0x03, 0x07, 0x01, 0x01
        /*0010*/ 	.byte	0x02, 0x03, 0x00, 0x00, 0x02, 0x06, 0x01, 0x00, 0x04, 0x0b, 0x08, 0x00, 0x09, 0x00, 0x00, 0x00
        /*0020*/ 	.byte	0x00, 0x00, 0x00, 0x00


//--------------------- .nv.info._Z4sortPiiii     --------------------------
	.section	.nv.info._Z4sortPiiii,"",@"SHT_CUDA_INFO"
	.sectionflags	@""
	.align	4


	//----- nvinfo : EIATTR_CUDA_API_VERSION
	.align		4
        /*0000*/ 	.byte	0x04, 0x37
        /*0002*/ 	.short	(.L_7 - .L_6)
.L_6:
        /*0004*/ 	.word	0x00000082


	//----- nvinfo : EIATTR_KPARAM_INFO
	.align		4
.L_7:
        /*0008*/ 	.byte	0x04, 0x17
        /*000a*/ 	.short	(.L_9 - .L_8)
.L_8:
        /*000c*/ 	.word	0x00000000
        /*0010*/ 	.short	0x0003
        /*0012*/ 	.short	0x0010
        /*0014*/ 	.byte	0x00, 0xf0, 0x11, 0x00


	//----- nvinfo : EIATTR_KPARAM_INFO
	.align		4
.L_9:
        /*0018*/ 	.byte	0x04, 0x17
        /*001a*/ 	.short	(.L_11 - .L_10)
.L_10:
        /*001c*/ 	.word	0x00000000
        /*0020*/ 	.short	0x0002
        /*0022*/ 	.short	0x000c
        /*0024*/ 	.byte	0x00, 0xf0, 0x11, 0x00


	//----- nvinfo : EIATTR_KPARAM_INFO
	.align		4
.L_11:
        /*0028*/ 	.byte	0x04, 0x17
        /*002a*/ 	.short	(.L_13 - .L_12)
.L_12:
        /*002c*/ 	.word	0x00000000
        /*0030*/ 	.short	0x0001
        /*0032*/ 	.short	0x0008
        /*0034*/ 	.byte	0x00, 0xf0, 0x11, 0x00


	//----- nvinfo : EIATTR_KPARAM_INFO
	.align		4
.L_13:
        /*0038*/ 	.byte	0x04, 0x17
        /*003a*/ 	.short	(.L_15 - .L_14)
.L_14:
        /*003c*/ 	.word	0x00000000
        /*0040*/ 	.short	0x0000
        /*0042*/ 	.short	0x0000
        /*0044*/ 	.byte	0x00, 0xf5, 0x21, 0x00


	//----- nvinfo : EIATTR_SPARSE_MMA_MASK
	.align		4
.L_15:
        /*0048*/ 	.byte	0x03, 0x50
        /*004a*/ 	.short	0x0000


	//----- nvinfo : EIATTR_MAXREG_COUNT
	.align		4
        /*004c*/ 	.byte	0x03, 0x1b
        /*004e*/ 	.short	0x00ff


	//----- nvinfo : EIATTR_NUM_BARRIERS
	.align		4
        /*0050*/ 	.byte	0x02, 0x4c
        /*0052*/ 	.byte	0x01
	.zero		1


	//----- nvinfo : EIATTR_MERCURY_ISA_VERSION
	.align		4
        /*0054*/ 	.byte	0x03, 0x5f
        /*0056*/ 	.short	0x0101


	//----- nvinfo : EIATTR_VRC_CTA_INIT_COUNT
	.align		4
        /*0058*/ 	.byte	0x02, 0x4a
	.zero		1
	.zero		1


	//----- nvinfo : EIATTR_EXIT_INSTR_OFFSETS
	.align		4
        /*005c*/ 	.byte	0x04, 0x1c
        /*005e*/ 	.short	(.L_17 - .L_16)


	//   ....[0]....
.L_16:
        /*0060*/ 	.word	0x000000a0


	//   ....[1]....
        /*0064*/ 	.word	0x00000140


	//----- nvinfo : EIATTR_CBANK_PARAM_SIZE
	.align		4
.L_17:
        /*0068*/ 	.byte	0x03, 0x19
        /*006a*/ 	.short	0x0014


	//----- nvinfo : EIATTR_PARAM_CBANK
	.align		4
        /*006c*/ 	.byte	0x04, 0x0a
        /*006e*/ 	.short	(.L_19 - .L_18)
	.align		4
.L_18:
        /*0070*/ 	.word	index@(.nv.constant0._Z4sortPiiii)
        /*0074*/ 	.short	0x0380
        /*0076*/ 	.short	0x0014


	//----- nvinfo : EIATTR_SW_WAR
	.align		4
.L_19:
        /*0078*/ 	.byte	0x04, 0x36
        /*007a*/ 	.short	(.L_21 - .L_20)
.L_20:
        /*007c*/ 	.word	0x00000008
.L_21:


//--------------------- .nv.callgraph             --------------------------
	.section	.nv.callgraph,"",@"SHT_CUDA_CALLGRAPH"
	.align	4
	.sectionentsize	8
	.align		4
        /*0000*/ 	.word	0x00000000
	.align		4
        /*0004*/ 	.word	0xffffffff
	.align		4
        /*0008*/ 	.word	0x00000000
	.align		4
        /*000c*/ 	.word	0xfffffffe
	.align		4
        /*0010*/ 	.word	0x00000000
	.align		4
        /*0014*/ 	.word	0xfffffffd
	.align		4
        /*0018*/ 	.word	0x00000000
	.align		4
        /*001c*/ 	.word	0xfffffffc


//--------------------- .text._Z4sortPiiii        --------------------------
	.section	.text._Z4sortPiiii,"ax",@progbits
	.align	128
        .global         _Z4sortPiiii
        .type           _Z4sortPiiii,@function
        .size           _Z4sortPiiii,(.L_x_1 - _Z4sortPiiii)
        .other          _Z4sortPiiii,@"STO_CUDA_ENTRY STV_DEFAULT"
_Z4sortPiiii:
.text._Z4sortPiiii:
[----:B------:R-:W-:Y:S01]  /*0000*/  LDC R1, c[0x0][0x37c] ;  /* 0x0000df00ff017b82 */ /* 0x000fe20000000800 */
[----:B------:R-:W0:Y:S07]  /*0010*/  S2R R3, SR_TID.X ;  /* 0x0000000000037919 */ /* 0x000e2e0000002100 */
[----:B------:R-:W0:Y:S01]  /*0020*/  S2UR UR4, SR_CTAID.X ;  /* 0x00000000000479c3 */ /* 0x000e220000002500 */
[----:B------:R-:W1:Y:S01]  /*0030*/  LDCU.64 UR6, c[0x0][0x388] ;  /* 0x00007100ff0677ac */ /* 0x000e620008000a00 */
[----:B------:R-:W2:Y:S06]  /*0040*/  LDCU UR5, c[0x0][0x390] ;  /* 0x00007200ff0577ac */ /* 0x000eac0008000800 */
[----:B------:R-:W0:Y:S02]  /*0050*/  LDC R0, c[0x0][0x360] ;  /* 0x0000d800ff007b82 */ /* 0x000e240000000800 */
[----:B0-----:R-:W-:-:S05]  /*0060*/  IMAD R0, R0, UR4, R3 ;  /* 0x0000000400007c24 */ /* 0x001fca000f8e0203 */
[----:B-1----:R-:W-:-:S04]  /*0070*/  LEA R0, R0, UR7, 0x1 ;  /* 0x0000000700007c11 */ /* 0x002fc8000f8e08ff */
[----:B--2---:R-:W-:-:S04]  /*0080*/  IADD3 R5, PT, PT, R0, UR5, RZ ;  /* 0x0000000500057c10 */ /* 0x004fc8000fffe0ff */
[----:B------:R-:W-:-:S13]  /*0090*/  ISETP.GE.AND P0, PT, R5, UR6, PT ;  /* 0x0000000605007c0c */ /* 0x000fda000bf06270 */
[----:B------:R-:W-:Y:S05]  /*00a0*/  @P0 EXIT ;  /* 0x000000000000094d */ /* 0x000fea0003800000 */
[----:B------:R-:W0:Y:S01]  /*00b0*/  LDC.64 R2, c[0x0][0x380] ;  /* 0x0000e000ff027b82 */ /* 0x000e220000000a00 */
[----:B------:R-:W1:Y:S01]  /*00c0*/  LDCU.64 UR4, c[0x0][0x358] ;  /* 0x00006b00ff0477ac */ /* 0x000e620008000a00 */
[----:B0-----:R-:W-:-:S05]  /*00d0*/  IMAD.WIDE R2, R5, 0x4, R2 ;  /* 0x0000000405027825 */ /* 0x001fca00078e0202 */
[----:B-1----:R-:W2:Y:S04]  /*00e0*/  LDG.E R5, desc[UR4][R2.64] ;  /* 0x0000000402057981 */ /* 0x002ea8000c1e1900 */
[----:B------:R-:W2:Y:S02]  /*00f0*/  LDG.E R0, desc[UR4][R2.64+0x4] ;  /* 0x0000040402007981 */ /* 0x000ea4000c1e1900 */
[----:B--2---:R-:W-:-:S13]  /*0100*/  ISETP.GT.AND P0, PT, R5, R0, PT ;  /* 0x000000000500720c */ /* 0x004fda0003f04270 */
[----:B------:R-:W-:Y:S04]  /*0110*/  @P0 STG.E desc[UR4][R2.64+0x4], R5 ;  /* 0x0000040502000986 */ /* 0x000fe8000c101904 */
[----:B------:R-:W-:Y:S01]  /*0120*/  @P0 STG.E desc[UR4][R2.64], R0 ;  /* 0x0000000002000986 */ /* 0x000fe2000c101904 */
[----:B------:R-:W-:Y:S06]  /*0130*/  BAR.SYNC.DEFER_BLOCKING 0x0 ;  /* 0x0000000000007b1d */ /* 0x000fec0000010000 */
[----:B------:R-:W-:Y:S05]  /*0140*/  EXIT ;  /* 0x000000000000794d */ /* 0x000fea0003800000 */
.L_x_0:
[----:B------:R-:W-:-:S00]  /*0150*/  BRA `(.L_x_0) ;  /* 0xfffffffc00fc7947 */ /* 0x000fc0000383ffff */
[----:B------:R-:W-:-:S00]  /*0160*/  NOP ;  /* 0x0000000000007918 */ /* 0x000fc00000000000 */
        /* <DEDUP_REMOVED lines=9> */
.L_x_1:


//--------------------- .nv.shared.reserved.0     --------------------------
	.section	.nv.shared.reserved.0,"aw",@nobits
	.weak		__nv_reservedSMEM_offset_0_alias
	.size		__nv_reservedSMEM_offset_0_alias, 0, 64
	.other		__nv_reservedSMEM_offset_0_alias,@"STO_CUDA_RESERVED_SHARED STV_DEFAULT"
__nv_reservedSMEM_offset_0_alias:
	.zero		0
	.zero		64


//--------------------- .nv.constant0._Z4sortPiiii --------------------------
	.section	.nv.constant0._Z4sortPiiii,"a",@progbits
	.sectionflags	@""
	.align	4
.nv.constant0._Z4sortPiiii:
	.zero		916


//--------------------- SYMBOLS --------------------------

	.type		.nv.reservedSmem.offset0,@object
	.size		.nv.reservedSmem.offset0,0x4
